//
// Generated by NVIDIA NVVM Compiler
//
// Compiler Build ID: CL-36424714
// Cuda compilation tools, release 13.0, V13.0.88
// Based on NVVM 20.0.0
//

.version 9.0
.target sm_100
.address_size 64

	// .globl	_Z10prefix_sumPKiPim
.extern .shared .align 16 .b8 shared[];

.visible .entry _Z10prefix_sumPKiPim(
	.param .u64 .ptr .align 1 _Z10prefix_sumPKiPim_param_0,
	.param .u64 .ptr .align 1 _Z10prefix_sumPKiPim_param_1,
	.param .u64 _Z10prefix_sumPKiPim_param_2
)
{
	.reg .pred 	%p<13>;
	.reg .b32 	%r<130>;
	.reg .b32 	%f<22>;
	.reg .b64 	%rd<11>;

	ld.param.u64 	%rd2, [_Z10prefix_sumPKiPim_param_0];
	ld.param.u64 	%rd3, [_Z10prefix_sumPKiPim_param_1];
	ld.param.u64 	%rd4, [_Z10prefix_sumPKiPim_param_2];
	mov.u32 	%r30, %ctaid.x;
	mov.u32 	%r1, %ntid.x;
	mov.u32 	%r31, %tid.x;
	mad.lo.s32 	%r32, %r30, %r1, %r31;
	cvt.u64.u32 	%rd1, %r32;
	cvt.rn.f32.u32 	%f1, %r1;
	mov.b32 	%r33, %f1;
	add.s32 	%r34, %r33, -1060439283;
	and.b32  	%r35, %r34, -8388608;
	sub.s32 	%r36, %r33, %r35;
	mov.b32 	%f2, %r36;
	cvt.rn.f32.s32 	%f3, %r35;
	fma.rn.f32 	%f4, %f3, 0f34000000, 0f00000000;
	add.f32 	%f5, %f2, 0fBF800000;
	fma.rn.f32 	%f6, %f5, 0f3DC6B27F, 0fBE2C7F30;
	fma.rn.f32 	%f7, %f6, %f5, 0f3E2FCF2A;
	fma.rn.f32 	%f8, %f7, %f5, 0fBE374E43;
	fma.rn.f32 	%f9, %f8, %f5, 0f3E520BF4;
	fma.rn.f32 	%f10, %f9, %f5, 0fBE763C8B;
	fma.rn.f32 	%f11, %f10, %f5, 0f3E93BF99;
	fma.rn.f32 	%f12, %f11, %f5, 0fBEB8AA49;
	fma.rn.f32 	%f13, %f12, %f5, 0f3EF6384A;
	fma.rn.f32 	%f14, %f13, %f5, 0fBF38AA3B;
	mul.f32 	%f15, %f5, %f14;
	mul.f32 	%f16, %f5, %f15;
	fma.rn.f32 	%f17, %f5, 0f3FB8AA3B, %f16;
	add.f32 	%f18, %f4, %f17;
	setp.gt.u32 	%p1, %r33, 2139095039;
	fma.rn.f32 	%f19, %f1, 0f7F800000, 0f7F800000;
	selp.f32 	%f20, %f19, %f18, %p1;
	cvt.rpi.f32.f32 	%f21, %f20;
	cvt.rzi.s32.f32 	%r2, %f21;
	setp.le.u64 	%p2, %rd4, %rd1;
	shl.b32 	%r37, %r31, 2;
	mov.u32 	%r38, shared;
	add.s32 	%r3, %r38, %r37;
	@%p2 bra 	$L__BB0_2;
	cvta.to.global.u64 	%rd5, %rd2;
	shl.b64 	%rd6, %rd1, 2;
	add.s64 	%rd7, %rd5, %rd6;
	ld.global.u32 	%r40, [%rd7];
	st.shared.u32 	[%r3], %r40;
	bra.uni 	$L__BB0_3;
$L__BB0_2:
	mov.b32 	%r39, 0;
	st.shared.u32 	[%r3], %r39;
$L__BB0_3:
	bar.sync 	0;
	setp.lt.s32 	%p3, %r2, 1;
	@%p3 bra 	$L__BB0_16;
	ld.shared.u32 	%r129, [%r3];
	and.b32  	%r5, %r2, 7;
	setp.lt.u32 	%p4, %r2, 8;
	mov.b32 	%r125, 0;
	@%p4 bra 	$L__BB0_7;
	and.b32  	%r125, %r2, 2147483640;
	neg.s32 	%r117, %r125;
	mov.b32 	%r119, 0;
$L__BB0_6:
	.pragma "nounroll";
	mov.b32 	%r44, 4;
	shl.b32 	%r45, %r44, %r119;
	add.s32 	%r46, %r3, %r45;
	ld.shared.u32 	%r47, [%r46];
	add.s32 	%r48, %r47, %r129;
	add.s32 	%r49, %r46, %r45;
	ld.shared.u32 	%r50, [%r49];
	add.s32 	%r51, %r50, %r48;
	mov.b32 	%r52, 8;
	shl.b32 	%r53, %r52, %r119;
	add.s32 	%r54, %r49, %r53;
	ld.shared.u32 	%r55, [%r54];
	add.s32 	%r56, %r55, %r51;
	mov.b32 	%r57, 16;
	shl.b32 	%r58, %r57, %r119;
	add.s32 	%r59, %r54, %r58;
	ld.shared.u32 	%r60, [%r59];
	add.s32 	%r61, %r60, %r56;
	mov.b32 	%r62, 32;
	shl.b32 	%r63, %r62, %r119;
	add.s32 	%r64, %r59, %r63;
	ld.shared.u32 	%r65, [%r64];
	add.s32 	%r66, %r65, %r61;
	mov.b32 	%r67, 64;
	shl.b32 	%r68, %r67, %r119;
	add.s32 	%r69, %r64, %r68;
	ld.shared.u32 	%r70, [%r69];
	add.s32 	%r71, %r70, %r66;
	mov.b32 	%r72, 128;
	shl.b32 	%r73, %r72, %r119;
	add.s32 	%r74, %r69, %r73;
	ld.shared.u32 	%r75, [%r74];
	add.s32 	%r76, %r75, %r71;
	mov.b32 	%r77, 256;
	shl.b32 	%r78, %r77, %r119;
	add.s32 	%r79, %r74, %r78;
	ld.shared.u32 	%r80, [%r79];
	add.s32 	%r129, %r80, %r76;
	add.s32 	%r119, %r119, 8;
	add.s32 	%r117, %r117, 8;
	setp.ne.s32 	%p5, %r117, 0;
	@%p5 bra 	$L__BB0_6;
$L__BB0_7:
	setp.eq.s32 	%p6, %r5, 0;
	@%p6 bra 	$L__BB0_15;
	and.b32  	%r17, %r2, 3;
	setp.lt.u32 	%p7, %r5, 4;
	@%p7 bra 	$L__BB0_10;
	mov.b32 	%r82, 4;
	shl.b32 	%r83, %r82, %r125;
	add.s32 	%r84, %r3, %r83;
	ld.shared.u32 	%r85, [%r84];
	add.s32 	%r86, %r85, %r129;
	add.s32 	%r87, %r84, %r83;
	ld.shared.u32 	%r88, [%r87];
	add.s32 	%r89, %r88, %r86;
	mov.b32 	%r90, 8;
	shl.b32 	%r91, %r90, %r125;
	add.s32 	%r92, %r87, %r91;
	ld.shared.u32 	%r93, [%r92];
	add.s32 	%r94, %r93, %r89;
	mov.b32 	%r95, 16;
	shl.b32 	%r96, %r95, %r125;
	add.s32 	%r97, %r92, %r96;
	ld.shared.u32 	%r98, [%r97];
	add.s32 	%r129, %r98, %r94;
	add.s32 	%r125, %r125, 4;
$L__BB0_10:
	setp.eq.s32 	%p8, %r17, 0;
	@%p8 bra 	$L__BB0_15;
	setp.eq.s32 	%p9, %r17, 1;
	@%p9 bra 	$L__BB0_13;
	mov.b32 	%r100, 4;
	shl.b32 	%r101, %r100, %r125;
	add.s32 	%r102, %r3, %r101;
	ld.shared.u32 	%r103, [%r102];
	add.s32 	%r104, %r103, %r129;
	add.s32 	%r105, %r102, %r101;
	ld.shared.u32 	%r106, [%r105];
	add.s32 	%r129, %r106, %r104;
	add.s32 	%r125, %r125, 2;
$L__BB0_13:
	and.b32  	%r107, %r2, 1;
	setp.eq.b32 	%p10, %r107, 1;
	not.pred 	%p11, %p10;
	@%p11 bra 	$L__BB0_15;
	mov.b32 	%r108, 4;
	shl.b32 	%r109, %r108, %r125;
	add.s32 	%r110, %r3, %r109;
	ld.shared.u32 	%r111, [%r110];
	add.s32 	%r129, %r111, %r129;
$L__BB0_15:
	st.shared.u32 	[%r3], %r129;
$L__BB0_16:
	cvt.u32.u64 	%r112, %rd1;
	bar.sync 	0;
	rem.u32 	%r113, %r112, %r1;
	setp.ne.s32 	%p12, %r113, 0;
	@%p12 bra 	$L__BB0_18;
	ld.shared.u32 	%r115, [%r3];
	div.u32 	%r116, %r112, %r1;
	cvta.to.global.u64 	%rd8, %rd3;
	mul.wide.u32 	%rd9, %r116, 4;
	add.s64 	%rd10, %rd8, %rd9;
	st.global.u32 	[%rd10], %r115;
$L__BB0_18:
	ret;

}


// ===== COMPILED SASS (sm_100) =====

	.target	sm_100

	.elftype	@"ET_EXEC"


//--------------------- .note.nv.tkinfo           --------------------------
	.section	.note.nv.tkinfo,"",@"SHT_NOTE"
	.sectionflags	@"SHF_NOTE_NV_TKINFO"
	.tkinfo
        /*0018*/ 	.word	0x00000002
        /*0030*/ 	.string	""
        /*0030*/ 	.string	"ptxas"
        /*0030*/ 	.string	"Cuda compilation tools, release 13.0, V13.0.88"
        /*0030*/ 	.string	"Build cuda_13.0.r13.0/compiler.36424714_0"
        /*0030*/ 	.string	"-arch sm_100 -m 64 "



//--------------------- .note.nv.cuinfo           --------------------------
	.section	.note.nv.cuinfo,"",@"SHT_NOTE"
	.sectionflags	@"SHF_NOTE_NV_CUINFO"
        /*0018*/ 	.short	0x0002
        /*001a*/ 	.short	0x0064
        /*001c*/ 	.short	0x0082
	.zero		2


//--------------------- .nv.info                  --------------------------
	.section	.nv.info,"",@"SHT_CUDA_INFO"
	.align	4


	//----- nvinfo : EIATTR_REGCOUNT
	.align		4
        /*0000*/ 	.byte	0x04, 0x2f
        /*0002*/ 	.short	(.L_1 - .L_0)
	.align		4
.L_0:
        /*0004*/ 	.word	index@(_Z10prefix_sumPKiPim)
        /*0008*/ 	.word	0x00000013


	//----- nvinfo : EIATTR_FRAME_SIZE
	.align		4
.L_1:
        /*000c*/ 	.byte	0x04, 0x11
        /*000e*/ 	.short	(.L_3 - .L_2)
	.align		4
.L_2:
        /*0010*/ 	.word	index@(_Z10prefix_sumPKiPim)
        /*0014*/ 	.word	0x00000000


	//----- nvinfo : EIATTR_MIN_STACK_SIZE
	.align		4
.L_3:
        /*0018*/ 	.byte	0x04, 0x12
        /*001a*/ 	.short	(.L_5 - .L_4)
	.align		4
.L_4:
        /*001c*/ 	.word	index@(_Z10prefix_sumPKiPim)
        /*0020*/ 	.word	0x00000000
.L_5:


//--------------------- .nv.compat                --------------------------
	.section	.nv.compat,"",@"SHT_CUDA_COMPAT_INFO"
	.align	4
        /*0000*/ 	.byte	0x02, 0x09, 0x00, 0x00, 0x02, 0x02, 0x01, 0x00, 0x02, 0x05, 0x05, 0x00, 0x03, 0x07, 0x01, 0x01
        /*0010*/ 	.byte	0x02, 0x03, 0x00, 0x00, 0x02, 0x06, 0x01, 0x00, 0x04, 0x0b, 0x08, 0x00, 0x09, 0x00, 0x00, 0x00
        /*0020*/ 	.byte	0x00, 0x00, 0x00, 0x00


//--------------------- .nv.info._Z10prefix_sumPKiPim --------------------------
	.section	.nv.info._Z10prefix_sumPKiPim,"",@"SHT_CUDA_INFO"
	.sectionflags	@""
	.align	4


	//----- nvinfo : EIATTR_CUDA_API_VERSION
	.align		4
        /*0000*/ 	.byte	0x04, 0x37
        /*0002*/ 	.short	(.L_7 - .L_6)
.L_6:
        /*0004*/ 	.word	0x00000082


	//----- nvinfo : EIATTR_KPARAM_INFO
	.align		4
.L_7:
        /*0008*/ 	.byte	0x04, 0x17
        /*000a*/ 	.short	(.L_9 - .L_8)
.L_8:
        /*000c*/ 	.word	0x00000000
        /*0010*/ 	.short	0x0002
        /*0012*/ 	.short	0x0010
        /*0014*/ 	.byte	0x00, 0xf0, 0x21, 0x00


	//----- nvinfo : EIATTR_KPARAM_INFO
	.align		4
.L_9:
        /*0018*/ 	.byte	0x04, 0x17
        /*001a*/ 	.short	(.L_11 - .L_10)
.L_10:
        /*001c*/ 	.word	0x00000000
        /*0020*/ 	.short	0x0001
        /*0022*/ 	.short	0x0008
        /*0024*/ 	.byte	0x00, 0xf5, 0x21, 0x00


	//----- nvinfo : EIATTR_KPARAM_INFO
	.align		4
.L_11:
        /*0028*/ 	.byte	0x04, 0x17
        /*002a*/ 	.short	(.L_13 - .L_12)
.L_12:
        /*002c*/ 	.word	0x00000000
        /*0030*/ 	.short	0x0000
        /*0032*/ 	.short	0x0000
        /*0034*/ 	.byte	0x00, 0xf5, 0x21, 0x00


	//----- nvinfo : EIATTR_SPARSE_MMA_MASK
	.align		4
.L_13:
        /*0038*/ 	.byte	0x03, 0x50
        /*003a*/ 	.short	0x0000


	//----- nvinfo : EIATTR_MAXREG_COUNT
	.align		4
        /*003c*/ 	.byte	0x03, 0x1b
        /*003e*/ 	.short	0x00ff


	//----- nvinfo : EIATTR_NUM_BARRIERS
	.align		4
        /*0040*/ 	.byte	0x02, 0x4c
        /*0042*/ 	.byte	0x01
	.zero		1


	//----- nvinfo : EIATTR_MERCURY_ISA_VERSION
	.align		4
        /*0044*/ 	.byte	0x03, 0x5f
        /*0046*/ 	.short	0x0101


	//----- nvinfo : EIATTR_VRC_CTA_INIT_COUNT
	.align		4
        /*0048*/ 	.byte	0x02, 0x4a
	.zero		1
	.zero		1


	//----- nvinfo : EIATTR_EXIT_INSTR_OFFSETS
	.align		4
        /*004c*/ 	.byte	0x04, 0x1c
        /*004e*/ 	.short	(.L_15 - .L_14)


	//   ....[0]....
.L_14:
        /*0050*/ 	.word	0x000009a0


	//   ....[1]....
        /*0054*/ 	.word	0x00000a20


	//----- nvinfo : EIATTR_CBANK_PARAM_SIZE
	.align		4
.L_15:
        /*0058*/ 	.byte	0x03, 0x19
        /*005a*/ 	.short	0x0018


	//----- nvinfo : EIATTR_PARAM_CBANK
	.align		4
        /*005c*/ 	.byte	0x04, 0x0a
        /*005e*/ 	.short	(.L_17 - .L_16)
	.align		4
.L_16:
        /*0060*/ 	.word	index@(.nv.constant0._Z10prefix_sumPKiPim)
        /*0064*/ 	.short	0x0380
        /*0066*/ 	.short	0x0018


	//----- nvinfo : EIATTR_SW_WAR
	.align		4
.L_17:
        /*0068*/ 	.byte	0x04, 0x36
        /*006a*/ 	.short	(.L_19 - .L_18)
.L_18:
        /*006c*/ 	.word	0x00000008
.L_19:


//--------------------- .nv.callgraph             --------------------------
	.section	.nv.callgraph,"",@"SHT_CUDA_CALLGRAPH"
	.align	4
	.sectionentsize	8
	.align		4
        /*0000*/ 	.word	0x00000000
	.align		4
        /*0004*/ 	.word	0xffffffff
	.align		4
        /*0008*/ 	.word	0x00000000
	.align		4
        /*000c*/ 	.word	0xfffffffe
	.align		4
        /*0010*/ 	.word	0x00000000
	.align		4
        /*0014*/ 	.word	0xfffffffd
	.align		4
        /*0018*/ 	.word	0x00000000
	.align		4
        /*001c*/ 	.word	0xfffffffc


//--------------------- .text._Z10prefix_sumPKiPim --------------------------
	.section	.text._Z10prefix_sumPKiPim,"ax",@progbits
	.align	128
        .global         _Z10prefix_sumPKiPim
        .type           _Z10prefix_sumPKiPim,@function
        .size           _Z10prefix_sumPKiPim,(.L_x_7 - _Z10prefix_sumPKiPim)
        .other          _Z10prefix_sumPKiPim,@"STO_CUDA_ENTRY STV_DEFAULT"
_Z10prefix_sumPKiPim:
.text._Z10prefix_sumPKiPim:
[----:B------:R-:W-:Y:S01]  /*0000*/  LDC R1, c[0x0][0x37c] ;  /* 0x0000df00ff017b82 */ /* 0x000fe20000000800 */
[----:B------:R-:W0:Y:S07]  /*0010*/  S2R R5, SR_TID.X ;  /* 0x0000000000057919 */ /* 0x000e2e0000002100 */
[----:B------:R-:W0:Y:S01]  /*0020*/  S2UR UR4, SR_CTAID.X ;  /* 0x00000000000479c3 */ /* 0x000e220000002500 */
[----:B------:R-:W1:Y:S01]  /*0030*/  LDCU.64 UR6, c[0x0][0x390] ;  /* 0x00007200ff0677ac */ /* 0x000e620008000a00 */
[----:B------:R-:W2:Y:S06]  /*0040*/  LDCU.64 UR12, c[0x0][0x358] ;  /* 0x00006b00ff0c77ac */ /* 0x000eac0008000a00 */
[----:B------:R-:W0:Y:S02]  /*0050*/  LDC R2, c[0x0][0x360] ;  /* 0x0000d800ff027b82 */ /* 0x000e240000000800 */
[----:B0-----:R-:W-:-:S05]  /*0060*/  IMAD R3, R2, UR4, R5 ;  /* 0x0000000402037c24 */ /* 0x001fca000f8e0205 */
[----:B-1----:R-:W-:-:S04]  /*0070*/  ISETP.GE.U32.AND P0, PT, R3, UR6, PT ;  /* 0x0000000603007c0c */ /* 0x002fc8000bf06070 */
[----:B------:R-:W-:-:S13]  /*0080*/  ISETP.GE.U32.AND.EX P0, PT, RZ, UR7, PT, P0 ;  /* 0x00000007ff007c0c */ /* 0x000fda000bf06100 */
[----:B------:R-:W0:Y:S02]  /*0090*/  @!P0 LDC.64 R6, c[0x0][0x380] ;  /* 0x0000e000ff068b82 */ /* 0x000e240000000a00 */
[----:B0-----:R-:W-:-:S04]  /*00a0*/  @!P0 LEA R6, P1, R3, R6, 0x2 ;  /* 0x0000000603068211 */ /* 0x001fc800078210ff */
[----:B------:R-:W-:-:S06]  /*00b0*/  @!P0 LEA.HI.X R7, R3, R7, RZ, 0x2, P1 ;  /* 0x0000000703078211 */ /* 0x000fcc00008f14ff */
[----:B--2---:R-:W2:Y:S01]  /*00c0*/  @!P0 LDG.E R7, desc[UR12][R6.64] ;  /* 0x0000000c06078981 */ /* 0x004ea2000c1e1900 */
[----:B------:R-:W-:Y:S01]  /*00d0*/  I2FP.F32.U32 R4, R2 ;  /* 0x0000000200047245 */ /* 0x000fe20000201000 */
[----:B------:R-:W-:Y:S01]  /*00e0*/  IMAD.MOV.U32 R11, RZ, RZ, 0x3dc6b27f ;  /* 0x3dc6b27fff0b7424 */ /* 0x000fe200078e00ff */
[----:B------:R-:W0:Y:S01]  /*00f0*/  S2UR UR5, SR_CgaCtaId ;  /* 0x00000000000579c3 */ /* 0x000e220000008800 */
[----:B------:R-:W-:Y:S01]  /*0100*/  UMOV UR4, 0x400 ;  /* 0x0000040000047882 */ /* 0x000fe20000000000 */
[C---:B------:R-:W-:Y:S01]  /*0110*/  ISETP.GT.U32.AND P1, PT, R4.reuse, 0x7f7fffff, PT ;  /* 0x7f7fffff0400780c */ /* 0x040fe20003f24070 */
[----:B------:R-:W-:-:S05]  /*0120*/  VIADD R0, R4, 0xc0cafb0d ;  /* 0xc0cafb0d04007836 */ /* 0x000fca0000000000 */
[----:B------:R-:W-:-:S05]  /*0130*/  LOP3.LUT R9, R0, 0xff800000, RZ, 0xc0, !PT ;  /* 0xff80000000097812 */ /* 0x000fca00078ec0ff */
[----:B------:R-:W-:-:S04]  /*0140*/  IMAD.IADD R0, R4, 0x1, -R9 ;  /* 0x0000000104007824 */ /* 0x000fc800078e0a09 */
[----:B------:R-:W-:Y:S01]  /*0150*/  FADD R8, R0, -1 ;  /* 0xbf80000000087421 */ /* 0x000fe20000000000 */
[----:B------:R-:W-:Y:S02]  /*0160*/  I2FP.F32.S32 R0, R9 ;  /* 0x0000000900007245 */ /* 0x000fe40000201400 */
[----:B------:R-:W-:Y:S01]  /*0170*/  MOV R9, 0x7f800000 ;  /* 0x7f80000000097802 */ /* 0x000fe20000000f00 */
[----:B------:R-:W-:Y:S02]  /*0180*/  FFMA R11, R8, R11, -0.16845393180847167969 ;  /* 0xbe2c7f30080b7423 */ /* 0x000fe4000000000b */
[----:B------:R-:W-:Y:S01]  /*0190*/  FFMA R0, R0, 1.1920928955078125e-07, RZ ;  /* 0x3400000000007823 */ /* 0x000fe200000000ff */
[----:B0-----:R-:W-:Y:S01]  /*01a0*/  ULEA UR4, UR5, UR4, 0x18 ;  /* 0x0000000405047291 */ /* 0x001fe2000f8ec0ff */
[----:B------:R-:W-:-:S04]  /*01b0*/  FFMA R11, R8, R11, 0.1716887056827545166 ;  /* 0x3e2fcf2a080b7423 */ /* 0x000fc8000000000b */
[----:B------:R-:W-:-:S04]  /*01c0*/  FFMA R11, R8, R11, -0.17900948226451873779 ;  /* 0xbe374e43080b7423 */ /* 0x000fc8000000000b */
[----:B------:R-:W-:-:S04]  /*01d0*/  FFMA R11, R8, R11, 0.20512372255325317383 ;  /* 0x3e520bf4080b7423 */ /* 0x000fc8000000000b */
[----:B------:R-:W-:-:S04]  /*01e0*/  FFMA R11, R8, R11, -0.24046532809734344482 ;  /* 0xbe763c8b080b7423 */ /* 0x000fc8000000000b */
[----:B------:R-:W-:-:S04]  /*01f0*/  FFMA R11, R8, R11, 0.28857114911079406738 ;  /* 0x3e93bf99080b7423 */ /* 0x000fc8000000000b */
[----:B------:R-:W-:-:S04]  /*0200*/  FFMA R11, R8, R11, -0.36067417263984680176 ;  /* 0xbeb8aa49080b7423 */ /* 0x000fc8000000000b */
[----:B------:R-:W-:-:S04]  /*0210*/  FFMA R11, R8, R11, 0.48089820146560668945 ;  /* 0x3ef6384a080b7423 */ /* 0x000fc8000000000b */
[----:B------:R-:W-:-:S04]  /*0220*/  FFMA R11, R8, R11, -0.72134751081466674805 ;  /* 0xbf38aa3b080b7423 */ /* 0x000fc8000000000b */
[----:B------:R-:W-:-:S04]  /*0230*/  FMUL R11, R8, R11 ;  /* 0x0000000b080b7220 */ /* 0x000fc80000400000 */
[----:B------:R-:W-:-:S04]  /*0240*/  FMUL R11, R8, R11 ;  /* 0x0000000b080b7220 */ /* 0x000fc80000400000 */
[----:B------:R-:W-:-:S04]  /*0250*/  FFMA R11, R8, 1.4426950216293334961, R11 ;  /* 0x3fb8aa3b080b7823 */ /* 0x000fc8000000000b */
[----:B------:R-:W-:Y:S01]  /*0260*/  FADD R11, R0, R11 ;  /* 0x0000000b000b7221 */ /* 0x000fe20000000000 */
[----:B------:R-:W-:Y:S01]  /*0270*/  @P1 FFMA R11, R4, R9, +INF ;  /* 0x7f800000040b1423 */ /* 0x000fe20000000009 */
[----:B------:R-:W-:-:S03]  /*0280*/  LEA R0, R5, UR4, 0x2 ;  /* 0x0000000405007c11 */ /* 0x000fc6000f8e10ff */
[----:B------:R-:W0:Y:S02]  /*0290*/  F2I.CEIL.NTZ R4, R11 ;  /* 0x0000000b00047305 */ /* 0x000e24000020b100 */
[----:B--2---:R1:W-:Y:S04]  /*02a0*/  @!P0 STS [R0], R7 ;  /* 0x0000000700008388 */ /* 0x0043e80000000800 */
[----:B------:R1:W-:Y:S01]  /*02b0*/  @P0 STS [R0], RZ ;  /* 0x000000ff00000388 */ /* 0x0003e20000000800 */
[----:B------:R-:W-:Y:S01]  /*02c0*/  BAR.SYNC.DEFER_BLOCKING 0x0 ;  /* 0x0000000000007b1d */ /* 0x000fe20000010000 */
[----:B0-----:R-:W-:-:S13]  /*02d0*/  ISETP.GE.AND P0, PT, R4, 0x1, PT ;  /* 0x000000010400780c */ /* 0x001fda0003f06270 */
[----:B-1----:R-:W-:Y:S05]  /*02e0*/  @!P0 BRA `(.L_x_0) ;  /* 0x00000004005c8947 */ /* 0x002fea0003800000 */
[----:B------:R0:W1:Y:S01]  /*02f0*/  LDS R7, [R0] ;  /* 0x0000000000077984 */ /* 0x0000620000000800 */
[C---:B------:R-:W-:Y:S01]  /*0300*/  ISETP.GE.U32.AND P0, PT, R4.reuse, 0x8, PT ;  /* 0x000000080400780c */ /* 0x040fe20003f06070 */
[----:B------:R-:W-:Y:S01]  /*0310*/  IMAD.MOV.U32 R5, RZ, RZ, RZ ;  /* 0x000000ffff057224 */ /* 0x000fe200078e00ff */
[----:B------:R-:W-:-:S04]  /*0320*/  LOP3.LUT R6, R4, 0x7, RZ, 0xc0, !PT ;  /* 0x0000000704067812 */ /* 0x000fc800078ec0ff */
[----:B------:R-:W-:-:S07]  /*0330*/  ISETP.NE.AND P1, PT, R6, RZ, PT ;  /* 0x000000ff0600720c */ /* 0x000fce0003f25270 */
[----:B0-----:R-:W-:Y:S06]  /*0340*/  @!P0 BRA `(.L_x_1) ;  /* 0x0000000000a08947 */ /* 0x001fec0003800000 */
[----:B------:R-:W-:Y:S01]  /*0350*/  LOP3.LUT R5, R4, 0x7ffffff8, RZ, 0xc0, !PT ;  /* 0x7ffffff804057812 */ /* 0x000fe200078ec0ff */
[----:B------:R-:W-:-:S04]  /*0360*/  UMOV UR4, URZ ;  /* 0x000000ff00047c82 */ /* 0x000fc80008000000 */
[----:B------:R-:W-:-:S07]  /*0370*/  IMAD.MOV R8, RZ, RZ, -R5 ;  /* 0x000000ffff087224 */ /* 0x000fce00078e0a05 */
.L_x_2:
[----:B------:R-:W-:Y:S01]  /*0380*/  UMOV UR5, 0x4 ;  /* 0x0000000400057882 */ /* 0x000fe20000000000 */
[----:B------:R-:W-:Y:S01]  /*0390*/  UMOV UR6, 0x8 ;  /* 0x0000000800067882 */ /* 0x000fe20000000000 */
[----:B------:R-:W-:Y:S01]  /*03a0*/  USHF.L.U32 UR5, UR5, UR4, URZ ;  /* 0x0000000405057299 */ /* 0x000fe200080006ff */
[----:B------:R-:W-:Y:S01]  /*03b0*/  VIADD R8, R8, 0x8 ;  /* 0x0000000808087836 */ /* 0x000fe20000000000 */
[----:B------:R-:W-:Y:S01]  /*03c0*/  USHF.L.U32 UR6, UR6, UR4, URZ ;  /* 0x0000000406067299 */ /* 0x000fe200080006ff */
[----:B------:R-:W-:Y:S01]  /*03d0*/  UMOV UR7, 0x10 ;  /* 0x0000001000077882 */ /* 0x000fe20000000000 */
[----:B------:R-:W-:Y:S02]  /*03e0*/  UMOV UR8, 0x20 ;  /* 0x0000002000087882 */ /* 0x000fe40000000000 */
[----:B------:R-:W-:Y:S01]  /*03f0*/  VIADD R9, R0, UR5 ;  /* 0x0000000500097c36 */ /* 0x000fe20008000000 */
[----:B------:R-:W-:Y:S01]  /*0400*/  USHF.L.U32 UR7, UR7, UR4, URZ ;  /* 0x0000000407077299 */ /* 0x000fe200080006ff */
[----:B------:R-:W-:Y:S01]  /*0410*/  ISETP.NE.AND P0, PT, R8, RZ, PT ;  /* 0x000000ff0800720c */ /* 0x000fe20003f05270 */
[----:B------:R-:W-:Y:S01]  /*0420*/  USHF.L.U32 UR8, UR8, UR4, URZ ;  /* 0x0000000408087299 */ /* 0x000fe200080006ff */
[----:B------:R-:W-:Y:S01]  /*0430*/  LDS R10, [R0+UR5] ;  /* 0x00000005000a7984 */ /* 0x000fe20008000800 */
[----:B------:R-:W-:Y:S01]  /*0440*/  IADD3 R11, PT, PT, R9, UR5, RZ ;  /* 0x00000005090b7c10 */ /* 0x000fe2000fffe0ff */
[----:B------:R-:W-:Y:S01]  /*0450*/  UMOV UR9, 0x40 ;  /* 0x0000004000097882 */ /* 0x000fe20000000000 */
[----:B------:R-:W-:Y:S01]  /*0460*/  UMOV UR10, 0x80 ;  /* 0x00000080000a7882 */ /* 0x000fe20000000000 */
[----:B------:R-:W-:Y:S01]  /*0470*/  USHF.L.U32 UR9, UR9, UR4, URZ ;  /* 0x0000000409097299 */ /* 0x000fe200080006ff */
[----:B------:R-:W1:Y:S01]  /*0480*/  LDS R9, [R9+UR5] ;  /* 0x0000000509097984 */ /* 0x000e620008000800 */
[----:B------:R-:W-:Y:S01]  /*0490*/  VIADD R12, R11, UR6 ;  /* 0x000000060b0c7c36 */ /* 0x000fe20008000000 */
[----:B------:R-:W-:Y:S01]  /*04a0*/  USHF.L.U32 UR10, UR10, UR4, URZ ;  /* 0x000000040a0a7299 */ /* 0x000fe200080006ff */
[----:B------:R-:W-:-:S02]  /*04b0*/  UMOV UR11, 0x100 ;  /* 0x00000100000b7882 */ /* 0x000fc40000000000 */
[----:B------:R-:W-:Y:S01]  /*04c0*/  VIADD R13, R12, UR7 ;  /* 0x000000070c0d7c36 */ /* 0x000fe20008000000 */
[----:B------:R-:W-:Y:S01]  /*04d0*/  USHF.L.U32 UR5, UR11, UR4, URZ ;  /* 0x000000040b057299 */ /* 0x000fe200080006ff */
[----:B------:R-:W-:Y:S01]  /*04e0*/  LDS R11, [R11+UR6] ;  /* 0x000000060b0b7984 */ /* 0x000fe20008000800 */
[----:B------:R-:W-:Y:S01]  /*04f0*/  UIADD3 UR4, UPT, UPT, UR4, 0x8, URZ ;  /* 0x0000000804047890 */ /* 0x000fe2000fffe0ff */
[----:B------:R-:W-:Y:S02]  /*0500*/  VIADD R14, R13, UR8 ;  /* 0x000000080d0e7c36 */ /* 0x000fe40008000000 */
[----:B------:R-:W0:Y:S03]  /*0510*/  LDS R12, [R12+UR7] ;  /* 0x000000070c0c7984 */ /* 0x000e260008000800 */
[----:B------:R-:W-:Y:S01]  /*0520*/  IADD3 R15, PT, PT, R14, UR9, RZ ;  /* 0x000000090e0f7c10 */ /* 0x000fe2000fffe0ff */
[----:B------:R-:W-:Y:S04]  /*0530*/  LDS R13, [R13+UR8] ;  /* 0x000000080d0d7984 */ /* 0x000fe80008000800 */
[----:B------:R-:W-:Y:S01]  /*0540*/  VIADD R16, R15, UR10 ;  /* 0x0000000a0f107c36 */ /* 0x000fe20008000000 */
[----:B------:R-:W2:Y:S04]  /*0550*/  LDS R14, [R14+UR9] ;  /* 0x000000090e0e7984 */ /* 0x000ea80008000800 */
[----:B------:R-:W-:Y:S04]  /*0560*/  LDS R15, [R15+UR10] ;  /* 0x0000000a0f0f7984 */ /* 0x000fe80008000800 */
[----:B------:R-:W3:Y:S01]  /*0570*/  LDS R16, [R16+UR5] ;  /* 0x0000000510107984 */ /* 0x000ee20008000800 */
[----:B-1----:R-:W-:-:S04]  /*0580*/  IADD3 R10, PT, PT, R9, R10, R7 ;  /* 0x0000000a090a7210 */ /* 0x002fc80007ffe007 */
[----:B0-----:R-:W-:-:S04]  /*0590*/  IADD3 R10, PT, PT, R12, R11, R10 ;  /* 0x0000000b0c0a7210 */ /* 0x001fc80007ffe00a */
[----:B--2---:R-:W-:-:S04]  /*05a0*/  IADD3 R10, PT, PT, R14, R13, R10 ;  /* 0x0000000d0e0a7210 */ /* 0x004fc80007ffe00a */
[----:B---3--:R-:W-:Y:S01]  /*05b0*/  IADD3 R7, PT, PT, R16, R15, R10 ;  /* 0x0000000f10077210 */ /* 0x008fe20007ffe00a */
[----:B------:R-:W-:Y:S06]  /*05c0*/  @P0 BRA `(.L_x_2) ;  /* 0xfffffffc006c0947 */ /* 0x000fec000383ffff */
.L_x_1:
[----:B------:R-:W-:Y:S05]  /*05d0*/  @!P1 BRA `(.L_x_3) ;  /* 0x00000000009c9947 */ /* 0x000fea0003800000 */
[----:B------:R-:W-:Y:S02]  /*05e0*/  ISETP.GE.U32.AND P0, PT, R6, 0x4, PT ;  /* 0x000000040600780c */ /* 0x000fe40003f06070 */
[----:B------:R-:W-:-:S04]  /*05f0*/  LOP3.LUT R12, R4, 0x3, RZ, 0xc0, !PT ;  /* 0x00000003040c7812 */ /* 0x000fc800078ec0ff */
[----:B------:R-:W-:-:S07]  /*0600*/  ISETP.NE.AND P1, PT, R12, RZ, PT ;  /* 0x000000ff0c00720c */ /* 0x000fce0003f25270 */
[----:B------:R-:W-:Y:S06]  /*0610*/  @!P0 BRA `(.L_x_4) ;  /* 0x0000000000448947 */ /* 0x000fec0003800000 */
[----:B------:R-:W-:Y:S02]  /*0620*/  HFMA2 R6, -RZ, RZ, 0, 2.384185791015625e-07 ;  /* 0x00000004ff067431 */ /* 0x000fe400000001ff */
[----:B------:R-:W-:Y:S01]  /*0630*/  IMAD.MOV.U32 R8, RZ, RZ, 0x8 ;  /* 0x00000008ff087424 */ /* 0x000fe200078e00ff */
[----:B------:R-:W-:-:S04]  /*0640*/  MOV R10, 0x10 ;  /* 0x00000010000a7802 */ /* 0x000fc80000000f00 */
[-C--:B------:R-:W-:Y:S02]  /*0650*/  SHF.L.U32 R8, R8, R5.reuse, RZ ;  /* 0x0000000508087219 */ /* 0x080fe400000006ff */
[-C--:B------:R-:W-:Y:S02]  /*0660*/  SHF.L.U32 R11, R10, R5.reuse, RZ ;  /* 0x000000050a0b7219 */ /* 0x080fe400000006ff */
[----:B------:R-:W-:Y:S01]  /*0670*/  SHF.L.U32 R9, R6, R5, RZ ;  /* 0x0000000506097219 */ /* 0x000fe200000006ff */
[----:B------:R-:W-:-:S04]  /*0680*/  VIADD R5, R5, 0x4 ;  /* 0x0000000405057836 */ /* 0x000fc80000000000 */
[----:B------:R-:W-:-:S04]  /*0690*/  IMAD.IADD R6, R0, 0x1, R9 ;  /* 0x0000000100067824 */ /* 0x000fc800078e0209 */
[----:B------:R-:W-:Y:S02]  /*06a0*/  IMAD.IADD R9, R9, 0x1, R6 ;  /* 0x0000000109097824 */ /* 0x000fe400078e0206 */
[----:B------:R-:W-:Y:S02]  /*06b0*/  LDS R6, [R6] ;  /* 0x0000000006067984 */ /* 0x000fe40000000800 */
[----:B------:R-:W-:Y:S02]  /*06c0*/  IMAD.IADD R8, R9, 0x1, R8 ;  /* 0x0000000109087824 */ /* 0x000fe400078e0208 */
[----:B------:R-:W1:Y:S03]  /*06d0*/  LDS R9, [R9] ;  /* 0x0000000009097984 */ /* 0x000e660000000800 */
[----:B------:R-:W-:Y:S02]  /*06e0*/  IADD3 R11, PT, PT, R8, R11, RZ ;  /* 0x0000000b080b7210 */ /* 0x000fe40007ffe0ff */
[----:B------:R-:W-:Y:S04]  /*06f0*/  LDS R8, [R8] ;  /* 0x0000000008087984 */ /* 0x000fe80000000800 */
[----:B------:R-:W0:Y:S01]  /*0700*/  LDS R11, [R11] ;  /* 0x000000000b0b7984 */ /* 0x000e220000000800 */
[----:B-1----:R-:W-:-:S04]  /*0710*/  IADD3 R7, PT, PT, R9, R6, R7 ;  /* 0x0000000609077210 */ /* 0x002fc80007ffe007 */
[----:B0-----:R-:W-:-:S07]  /*0720*/  IADD3 R7, PT, PT, R11, R8, R7 ;  /* 0x000000080b077210 */ /* 0x001fce0007ffe007 */
.L_x_4:
[----:B------:R-:W-:Y:S05]  /*0730*/  @!P1 BRA `(.L_x_3) ;  /* 0x0000000000449947 */ /* 0x000fea0003800000 */
[----:B------:R-:W-:Y:S02]  /*0740*/  LOP3.LUT R4, R4, 0x1, RZ, 0xc0, !PT ;  /* 0x0000000104047812 */ /* 0x000fe400078ec0ff */
[----:B------:R-:W-:Y:S02]  /*0750*/  ISETP.NE.AND P0, PT, R12, 0x1, PT ;  /* 0x000000010c00780c */ /* 0x000fe40003f05270 */
[----:B------:R-:W-:-:S13]  /*0760*/  ISETP.NE.U32.AND P1, PT, R4, 0x1, PT ;  /* 0x000000010400780c */ /* 0x000fda0003f25070 */
[----:B------:R-:W-:Y:S01]  /*0770*/  @!P1 IMAD.MOV.U32 R6, RZ, RZ, 0x4 ;  /* 0x00000004ff069424 */ /* 0x000fe200078e00ff */
[----:B------:R-:W-:Y:S06]  /*0780*/  @!P0 BRA `(.L_x_5) ;  /* 0x0000000000208947 */ /* 0x000fec0003800000 */
[----:B------:R-:W-:-:S05]  /*0790*/  HFMA2 R4, -RZ, RZ, 0, 2.384185791015625e-07 ;  /* 0x00000004ff047431 */ /* 0x000fca00000001ff */
[----:B------:R-:W-:Y:S02]  /*07a0*/  SHF.L.U32 R9, R4, R5, RZ ;  /* 0x0000000504097219 */ /* 0x000fe400000006ff */
[----:B------:R-:W-:-:S03]  /*07b0*/  IADD3 R5, PT, PT, R5, 0x2, RZ ;  /* 0x0000000205057810 */ /* 0x000fc60007ffe0ff */
[----:B------:R-:W-:-:S04]  /*07c0*/  IMAD.IADD R4, R0, 0x1, R9 ;  /* 0x0000000100047824 */ /* 0x000fc800078e0209 */
[----:B------:R-:W-:Y:S02]  /*07d0*/  IMAD.IADD R9, R9, 0x1, R4 ;  /* 0x0000000109097824 */ /* 0x000fe400078e0204 */
[----:B------:R-:W-:Y:S04]  /*07e0*/  LDS R4, [R4] ;  /* 0x0000000004047984 */ /* 0x000fe80000000800 */
[----:B------:R-:W1:Y:S02]  /*07f0*/  LDS R9, [R9] ;  /* 0x0000000009097984 */ /* 0x000e640000000800 */
[----:B-1----:R-:W-:-:S07]  /*0800*/  IADD3 R7, PT, PT, R9, R4, R7 ;  /* 0x0000000409077210 */ /* 0x002fce0007ffe007 */
.L_x_5:
[----:B------:R-:W-:-:S05]  /*0810*/  @!P1 SHF.L.U32 R5, R6, R5, RZ ;  /* 0x0000000506059219 */ /* 0x000fca00000006ff */
[----:B------:R-:W-:-:S05]  /*0820*/  @!P1 IMAD.IADD R5, R0, 0x1, R5 ;  /* 0x0000000100059824 */ /* 0x000fca00078e0205 */
[----:B------:R-:W1:Y:S02]  /*0830*/  @!P1 LDS R4, [R5] ;  /* 0x0000000005049984 */ /* 0x000e640000000800 */
[----:B-1----:R-:W-:-:S07]  /*0840*/  @!P1 IMAD.IADD R7, R7, 0x1, R4 ;  /* 0x0000000107079824 */ /* 0x002fce00078e0204 */
.L_x_3:
[----:B-1----:R0:W-:Y:S02]  /*0850*/  STS [R0], R7 ;  /* 0x0000000700007388 */ /* 0x0021e40000000800 */
.L_x_0:
[----:B------:R-:W1:Y:S01]  /*0860*/  I2F.U32.RP R6, R2 ;  /* 0x0000000200067306 */ /* 0x000e620000209000 */
[----:B------:R-:W-:Y:S01]  /*0870*/  BAR.SYNC.DEFER_BLOCKING 0x0 ;  /* 0x0000000000007b1d */ /* 0x000fe20000010000 */
[----:B------:R-:W-:-:S06]  /*0880*/  ISETP.NE.U32.AND P2, PT, R2, RZ, PT ;  /* 0x000000ff0200720c */ /* 0x000fcc0003f45070 */
[----:B-1----:R-:W1:Y:S02]  /*0890*/  MUFU.RCP R6, R6 ;  /* 0x0000000600067308 */ /* 0x002e640000001000 */
[----:B-1----:R-:W-:-:S06]  /*08a0*/  IADD3 R4, PT, PT, R6, 0xffffffe, RZ ;  /* 0x0ffffffe06047810 */ /* 0x002fcc0007ffe0ff */
[----:B------:R1:W0:Y:S02]  /*08b0*/  F2I.FTZ.U32.TRUNC.NTZ R5, R4 ;  /* 0x0000000400057305 */ /* 0x000224000021f000 */
[----:B-1----:R-:W-:Y:S02]  /*08c0*/  IMAD.MOV.U32 R4, RZ, RZ, RZ ;  /* 0x000000ffff047224 */ /* 0x002fe400078e00ff */
[----:B0-----:R-:W-:-:S04]  /*08d0*/  IMAD.MOV R7, RZ, RZ, -R5 ;  /* 0x000000ffff077224 */ /* 0x001fc800078e0a05 */
[----:B------:R-:W-:-:S04]  /*08e0*/  IMAD R7, R7, R2, RZ ;  /* 0x0000000207077224 */ /* 0x000fc800078e02ff */
[----:B------:R-:W-:Y:S01]  /*08f0*/  IMAD.HI.U32 R8, R5, R7, R4 ;  /* 0x0000000705087227 */ /* 0x000fe200078e0004 */
[----:B------:R-:W-:-:S05]  /*0900*/  LOP3.LUT R4, RZ, R2, RZ, 0x33, !PT ;  /* 0x00000002ff047212 */ /* 0x000fca00078e33ff */
[----:B------:R-:W-:-:S05]  /*0910*/  IMAD.HI.U32 R8, R8, R3, RZ ;  /* 0x0000000308087227 */ /* 0x000fca00078e00ff */
[----:B------:R-:W-:-:S05]  /*0920*/  IADD3 R5, PT, PT, -R8, RZ, RZ ;  /* 0x000000ff08057210 */ /* 0x000fca0007ffe1ff */
[----:B------:R-:W-:-:S05]  /*0930*/  IMAD R3, R2, R5, R3 ;  /* 0x0000000502037224 */ /* 0x000fca00078e0203 */
[----:B------:R-:W-:-:S13]  /*0940*/  ISETP.GE.U32.AND P0, PT, R3, R2, PT ;  /* 0x000000020300720c */ /* 0x000fda0003f06070 */
[----:B------:R-:W-:-:S05]  /*0950*/  @P0 IMAD.IADD R3, R3, 0x1, -R2 ;  /* 0x0000000103030824 */ /* 0x000fca00078e0a02 */
[----:B------:R-:W-:-:S13]  /*0960*/  ISETP.GE.U32.AND P1, PT, R3, R2, PT ;  /* 0x000000020300720c */ /* 0x000fda0003f26070 */
[----:B------:R-:W-:-:S05]  /*0970*/  @P1 IMAD.IADD R3, R3, 0x1, -R2 ;  /* 0x0000000103031824 */ /* 0x000fca00078e0a02 */
[----:B------:R-:W-:-:S04]  /*0980*/  SEL R3, R4, R3, !P2 ;  /* 0x0000000304037207 */ /* 0x000fc80005000000 */
[----:B------:R-:W-:-:S13]  /*0990*/  ISETP.NE.AND P3, PT, R3, RZ, PT ;  /* 0x000000ff0300720c */ /* 0x000fda0003f65270 */
[----:B------:R-:W-:Y:S05]  /*09a0*/  @P3 EXIT ;  /* 0x000000000000394d */ /* 0x000fea0003800000 */
[----:B------:R-:W0:Y:S01]  /*09b0*/  LDS R5, [R0] ;  /* 0x0000000000057984 */ /* 0x000e220000000800 */
[----:B------:R-:W1:Y:S01]  /*09c0*/  LDC.64 R2, c[0x0][0x388] ;  /* 0x0000e200ff027b82 */ /* 0x000e620000000a00 */
[----:B------:R-:W-:-:S05]  /*09d0*/  @P0 IADD3 R8, PT, PT, R8, 0x1, RZ ;  /* 0x0000000108080810 */ /* 0x000fca0007ffe0ff */
[----:B------:R-:W-:-:S05]  /*09e0*/  @P1 VIADD R8, R8, 0x1 ;  /* 0x0000000108081836 */ /* 0x000fca0000000000 */
[----:B------:R-:W-:-:S05]  /*09f0*/  SEL R7, R4, R8, !P2 ;  /* 0x0000000804077207 */ /* 0x000fca0005000000 */
[----:B-1----:R-:W-:-:S05]  /*0a00*/  IMAD.WIDE.U32 R2, R7, 0x4, R2 ;  /* 0x0000000407027825 */ /* 0x002fca00078e0002 */
[----:B0-----:R-:W-:Y:S01]  /*0a10*/  STG.E desc[UR12][R2.64], R5 ;  /* 0x0000000502007986 */ /* 0x001fe2000c10190c */
[----:B------:R-:W-:Y:S05]  /*0a20*/  EXIT ;  /* 0x000000000000794d */ /* 0x000fea0003800000 */
.L_x_6:
[----:B------:R-:W-:-:S00]  /*0a30*/  BRA `(.L_x_6) ;  /* 0xfffffffc00fc7947 */ /* 0x000fc0000383ffff */
[----:B------:R-:W-:-:S00]  /*0a40*/  NOP ;  /* 0x0000000000007918 */ /* 0x000fc00000000000 */
        /* <DEDUP_REMOVED lines=11> */
.L_x_7:


//--------------------- .nv.shared._Z10prefix_sumPKiPim --------------------------
	.section	.nv.shared._Z10prefix_sumPKiPim,"aw",@nobits
	.sectionflags	@""
	.align	16
	.zero		1024


//--------------------- .nv.shared.reserved.0     --------------------------
	.section	.nv.shared.reserved.0,"aw",@nobits
	.weak		__nv_reservedSMEM_offset_0_alias
	.size		__nv_reservedSMEM_offset_0_alias, 0, 64
	.other		__nv_reservedSMEM_offset_0_alias,@"STO_CUDA_RESERVED_SHARED STV_DEFAULT"
__nv_reservedSMEM_offset_0_alias:
	.zero		0
	.zero		64


//--------------------- .nv.constant0._Z10prefix_sumPKiPim --------------------------
	.section	.nv.constant0._Z10prefix_sumPKiPim,"a",@progbits
	.sectionflags	@""
	.align	4
.nv.constant0._Z10prefix_sumPKiPim:
	.zero		920


//--------------------- SYMBOLS --------------------------

	.type		.nv.reservedSmem.offset0,@object
	.size		.nv.reservedSmem.offset0,0x4
	.type		.nv.reservedSmem.cap,@object
	.size		.nv.reservedSmem.cap,0x4
